//
// Generated by NVIDIA NVVM Compiler
//
// Compiler Build ID: CL-36424714
// Cuda compilation tools, release 13.0, V13.0.88
// Based on NVVM 20.0.0
//

.version 9.0
.target sm_100
.address_size 64

	// .globl	_Z3addPfS_S_i

.visible .entry _Z3addPfS_S_i(
	.param .u64 .ptr .align 1 _Z3addPfS_S_i_param_0,
	.param .u64 .ptr .align 1 _Z3addPfS_S_i_param_1,
	.param .u64 .ptr .align 1 _Z3addPfS_S_i_param_2,
	.param .u32 _Z3addPfS_S_i_param_3
)
{
	.reg .pred 	%p<7>;
	.reg .b32 	%r<31>;
	.reg .b32 	%f<21>;
	.reg .b64 	%rd<25>;

	ld.param.u64 	%rd4, [_Z3addPfS_S_i_param_0];
	ld.param.u64 	%rd5, [_Z3addPfS_S_i_param_1];
	ld.param.u64 	%rd6, [_Z3addPfS_S_i_param_2];
	ld.param.u32 	%r12, [_Z3addPfS_S_i_param_3];
	cvta.to.global.u64 	%rd1, %rd6;
	cvta.to.global.u64 	%rd2, %rd5;
	cvta.to.global.u64 	%rd3, %rd4;
	mov.u32 	%r13, %tid.x;
	mov.u32 	%r14, %ctaid.x;
	mov.u32 	%r15, %ntid.x;
	mad.lo.s32 	%r29, %r14, %r15, %r13;
	mov.u32 	%r16, %nctaid.x;
	mul.lo.s32 	%r2, %r15, %r16;
	setp.ge.s32 	%p1, %r29, %r12;
	@%p1 bra 	$L__BB0_7;
	add.s32 	%r17, %r29, %r2;
	max.s32 	%r18, %r12, %r17;
	setp.lt.s32 	%p2, %r17, %r12;
	selp.u32 	%r19, 1, 0, %p2;
	add.s32 	%r20, %r17, %r19;
	sub.s32 	%r21, %r18, %r20;
	div.u32 	%r22, %r21, %r2;
	add.s32 	%r3, %r22, %r19;
	and.b32  	%r23, %r3, 3;
	setp.eq.s32 	%p3, %r23, 3;
	@%p3 bra 	$L__BB0_4;
	add.s32 	%r24, %r3, 1;
	and.b32  	%r25, %r24, 3;
	neg.s32 	%r27, %r25;
$L__BB0_3:
	.pragma "nounroll";
	mul.wide.s32 	%rd7, %r29, 4;
	add.s64 	%rd8, %rd1, %rd7;
	add.s64 	%rd9, %rd2, %rd7;
	add.s64 	%rd10, %rd3, %rd7;
	ld.global.f32 	%f1, [%rd10];
	ld.global.f32 	%f2, [%rd9];
	add.f32 	%f3, %f1, %f2;
	atom.global.add.f32 	%f4, [%rd8], %f3;
	add.s32 	%r29, %r29, %r2;
	add.s32 	%r27, %r27, 1;
	setp.ne.s32 	%p4, %r27, 0;
	@%p4 bra 	$L__BB0_3;
$L__BB0_4:
	setp.lt.u32 	%p5, %r3, 3;
	@%p5 bra 	$L__BB0_7;
	mul.wide.s32 	%rd15, %r2, 4;
	shl.b32 	%r26, %r2, 2;
$L__BB0_6:
	mul.wide.s32 	%rd11, %r29, 4;
	add.s64 	%rd12, %rd1, %rd11;
	add.s64 	%rd13, %rd3, %rd11;
	ld.global.f32 	%f5, [%rd13];
	add.s64 	%rd14, %rd2, %rd11;
	ld.global.f32 	%f6, [%rd14];
	add.f32 	%f7, %f5, %f6;
	atom.global.add.f32 	%f8, [%rd12], %f7;
	add.s64 	%rd16, %rd12, %rd15;
	add.s64 	%rd17, %rd13, %rd15;
	ld.global.f32 	%f9, [%rd17];
	add.s64 	%rd18, %rd14, %rd15;
	ld.global.f32 	%f10, [%rd18];
	add.f32 	%f11, %f9, %f10;
	atom.global.add.f32 	%f12, [%rd16], %f11;
	add.s64 	%rd19, %rd16, %rd15;
	add.s64 	%rd20, %rd17, %rd15;
	ld.global.f32 	%f13, [%rd20];
	add.s64 	%rd21, %rd18, %rd15;
	ld.global.f32 	%f14, [%rd21];
	add.f32 	%f15, %f13, %f14;
	atom.global.add.f32 	%f16, [%rd19], %f15;
	add.s64 	%rd22, %rd19, %rd15;
	add.s64 	%rd23, %rd20, %rd15;
	ld.global.f32 	%f17, [%rd23];
	add.s64 	%rd24, %rd21, %rd15;
	ld.global.f32 	%f18, [%rd24];
	add.f32 	%f19, %f17, %f18;
	atom.global.add.f32 	%f20, [%rd22], %f19;
	add.s32 	%r29, %r26, %r29;
	setp.lt.s32 	%p6, %r29, %r12;
	@%p6 bra 	$L__BB0_6;
$L__BB0_7:
	ret;

}


// ===== COMPILED SASS (sm_100) =====

	.target	sm_100

	.elftype	@"ET_EXEC"


//--------------------- .note.nv.tkinfo           --------------------------
	.section	.note.nv.tkinfo,"",@"SHT_NOTE"
	.sectionflags	@"SHF_NOTE_NV_TKINFO"
	.tkinfo
        /*0018*/ 	.word	0x00000002
        /*0030*/ 	.string	""
        /*0030*/ 	.string	"ptxas"
        /*0030*/ 	.string	"Cuda compilation tools, release 13.0, V13.0.88"
        /*0030*/ 	.string	"Build cuda_13.0.r13.0/compiler.36424714_0"
        /*0030*/ 	.string	"-arch sm_100 -m 64 "



//--------------------- .note.nv.cuinfo           --------------------------
	.section	.note.nv.cuinfo,"",@"SHT_NOTE"
	.sectionflags	@"SHF_NOTE_NV_CUINFO"
        /*0018*/ 	.short	0x0002
        /*001a*/ 	.short	0x0064
        /*001c*/ 	.short	0x0082
	.zero		2


//--------------------- .nv.info                  --------------------------
	.section	.nv.info,"",@"SHT_CUDA_INFO"
	.align	4


	//----- nvinfo : EIATTR_REGCOUNT
	.align		4
        /*0000*/ 	.byte	0x04, 0x2f
        /*0002*/ 	.short	(.L_1 - .L_0)
	.align		4
.L_0:
        /*0004*/ 	.word	index@(_Z3addPfS_S_i)
        /*0008*/ 	.word	0x0000001a


	//----- nvinfo : EIATTR_FRAME_SIZE
	.align		4
.L_1:
        /*000c*/ 	.byte	0x04, 0x11
        /*000e*/ 	.short	(.L_3 - .L_2)
	.align		4
.L_2:
        /*0010*/ 	.word	index@(_Z3addPfS_S_i)
        /*0014*/ 	.word	0x00000000


	//----- nvinfo : EIATTR_MIN_STACK_SIZE
	.align		4
.L_3:
        /*0018*/ 	.byte	0x04, 0x12
        /*001a*/ 	.short	(.L_5 - .L_4)
	.align		4
.L_4:
        /*001c*/ 	.word	index@(_Z3addPfS_S_i)
        /*0020*/ 	.word	0x00000000
.L_5:


//--------------------- .nv.compat                --------------------------
	.section	.nv.compat,"",@"SHT_CUDA_COMPAT_INFO"
	.align	4
        /*0000*/ 	.byte	0x02, 0x09, 0x00, 0x00, 0x02, 0x02, 0x01, 0x00, 0x02, 0x05, 0x05, 0x00, 0x03, 0x07, 0x01, 0x01
        /*0010*/ 	.byte	0x02, 0x03, 0x00, 0x00, 0x02, 0x06, 0x01, 0x00, 0x04, 0x0b, 0x08, 0x00, 0x09, 0x00, 0x00, 0x00
        /*0020*/ 	.byte	0x00, 0x00, 0x00, 0x00


//--------------------- .nv.info._Z3addPfS_S_i    --------------------------
	.section	.nv.info._Z3addPfS_S_i,"",@"SHT_CUDA_INFO"
	.sectionflags	@""
	.align	4


	//----- nvinfo : EIATTR_CUDA_API_VERSION
	.align		4
        /*0000*/ 	.byte	0x04, 0x37
        /*0002*/ 	.short	(.L_7 - .L_6)
.L_6:
        /*0004*/ 	.word	0x00000082


	//----- nvinfo : EIATTR_KPARAM_INFO
	.align		4
.L_7:
        /*0008*/ 	.byte	0x04, 0x17
        /*000a*/ 	.short	(.L_9 - .L_8)
.L_8:
        /*000c*/ 	.word	0x00000000
        /*0010*/ 	.short	0x0003
        /*0012*/ 	.short	0x0018
        /*0014*/ 	.byte	0x00, 0xf0, 0x11, 0x00


	//----- nvinfo : EIATTR_KPARAM_INFO
	.align		4
.L_9:
        /*0018*/ 	.byte	0x04, 0x17
        /*001a*/ 	.short	(.L_11 - .L_10)
.L_10:
        /*001c*/ 	.word	0x00000000
        /*0020*/ 	.short	0x0002
        /*0022*/ 	.short	0x0010
        /*0024*/ 	.byte	0x00, 0xf5, 0x21, 0x00


	//----- nvinfo : EIATTR_KPARAM_INFO
	.align		4
.L_11:
        /*0028*/ 	.byte	0x04, 0x17
        /*002a*/ 	.short	(.L_13 - .L_12)
.L_12:
        /*002c*/ 	.word	0x00000000
        /*0030*/ 	.short	0x0001
        /*0032*/ 	.short	0x0008
        /*0034*/ 	.byte	0x00, 0xf5, 0x21, 0x00


	//----- nvinfo : EIATTR_KPARAM_INFO
	.align		4
.L_13:
        /*0038*/ 	.byte	0x04, 0x17
        /*003a*/ 	.short	(.L_15 - .L_14)
.L_14:
        /*003c*/ 	.word	0x00000000
        /*0040*/ 	.short	0x0000
        /*0042*/ 	.short	0x0000
        /*0044*/ 	.byte	0x00, 0xf5, 0x21, 0x00


	//----- nvinfo : EIATTR_SPARSE_MMA_MASK
	.align		4
.L_15:
        /*0048*/ 	.byte	0x03, 0x50
        /*004a*/ 	.short	0x0000


	//----- nvinfo : EIATTR_MAXREG_COUNT
	.align		4
        /*004c*/ 	.byte	0x03, 0x1b
        /*004e*/ 	.short	0x00ff


	//----- nvinfo : EIATTR_MERCURY_ISA_VERSION
	.align		4
        /*0050*/ 	.byte	0x03, 0x5f
        /*0052*/ 	.short	0x0101


	//----- nvinfo : EIATTR_VRC_CTA_INIT_COUNT
	.align		4
        /*0054*/ 	.byte	0x02, 0x4a
	.zero		1
	.zero		1


	//----- nvinfo : EIATTR_EXIT_INSTR_OFFSETS
	.align		4
        /*0058*/ 	.byte	0x04, 0x1c
        /*005a*/ 	.short	(.L_17 - .L_16)


	//   ....[0]....
.L_16:
        /*005c*/ 	.word	0x00000090


	//   ....[1]....
        /*0060*/ 	.word	0x000003a0


	//   ....[2]....
        /*0064*/ 	.word	0x000005d0


	//----- nvinfo : EIATTR_CRS_STACK_SIZE
	.align		4
.L_17:
        /*0068*/ 	.byte	0x04, 0x1e
        /*006a*/ 	.short	(.L_19 - .L_18)
.L_18:
        /*006c*/ 	.word	0x00000000


	//----- nvinfo : EIATTR_CBANK_PARAM_SIZE
	.align		4
.L_19:
        /*0070*/ 	.byte	0x03, 0x19
        /*0072*/ 	.short	0x001c


	//----- nvinfo : EIATTR_PARAM_CBANK
	.align		4
        /*0074*/ 	.byte	0x04, 0x0a
        /*0076*/ 	.short	(.L_21 - .L_20)
	.align		4
.L_20:
        /*0078*/ 	.word	index@(.nv.constant0._Z3addPfS_S_i)
        /*007c*/ 	.short	0x0380
        /*007e*/ 	.short	0x001c


	//----- nvinfo : EIATTR_SW_WAR
	.align		4
.L_21:
        /*0080*/ 	.byte	0x04, 0x36
        /*0082*/ 	.short	(.L_23 - .L_22)
.L_22:
        /*0084*/ 	.word	0x00000008
.L_23:


//--------------------- .nv.callgraph             --------------------------
	.section	.nv.callgraph,"",@"SHT_CUDA_CALLGRAPH"
	.align	4
	.sectionentsize	8
	.align		4
        /*0000*/ 	.word	0x00000000
	.align		4
        /*0004*/ 	.word	0xffffffff
	.align		4
        /*0008*/ 	.word	0x00000000
	.align		4
        /*000c*/ 	.word	0xfffffffe
	.align		4
        /*0010*/ 	.word	0x00000000
	.align		4
        /*0014*/ 	.word	0xfffffffd
	.align		4
        /*0018*/ 	.word	0x00000000
	.align		4
        /*001c*/ 	.word	0xfffffffc


//--------------------- .text._Z3addPfS_S_i       --------------------------
	.section	.text._Z3addPfS_S_i,"ax",@progbits
	.align	128
        .global         _Z3addPfS_S_i
        .type           _Z3addPfS_S_i,@function
        .size           _Z3addPfS_S_i,(.L_x_5 - _Z3addPfS_S_i)
        .other          _Z3addPfS_S_i,@"STO_CUDA_ENTRY STV_DEFAULT"
_Z3addPfS_S_i:
.text._Z3addPfS_S_i:
[----:B------:R-:W-:Y:S01]  /*0000*/  LDC R1, c[0x0][0x37c] ;  /* 0x0000df00ff017b82 */ /* 0x000fe20000000800 */
[----:B------:R-:W0:Y:S07]  /*0010*/  S2R R3, SR_TID.X ;  /* 0x0000000000037919 */ /* 0x000e2e0000002100 */
[----:B------:R-:W0:Y:S01]  /*0020*/  S2UR UR4, SR_CTAID.X ;  /* 0x00000000000479c3 */ /* 0x000e220000002500 */
[----:B------:R-:W1:Y:S07]  /*0030*/  LDCU UR6, c[0x0][0x398] ;  /* 0x00007300ff0677ac */ /* 0x000e6e0008000800 */
[----:B------:R-:W0:Y:S01]  /*0040*/  LDC R0, c[0x0][0x360] ;  /* 0x0000d800ff007b82 */ /* 0x000e220000000800 */
[----:B------:R-:W2:Y:S01]  /*0050*/  LDCU UR5, c[0x0][0x370] ;  /* 0x00006e00ff0577ac */ /* 0x000ea20008000800 */
[----:B0-----:R-:W-:-:S02]  /*0060*/  IMAD R3, R0, UR4, R3 ;  /* 0x0000000400037c24 */ /* 0x001fc4000f8e0203 */
[----:B--2---:R-:W-:-:S03]  /*0070*/  IMAD R0, R0, UR5, RZ ;  /* 0x0000000500007c24 */ /* 0x004fc6000f8e02ff */
[----:B-1----:R-:W-:-:S13]  /*0080*/  ISETP.GE.AND P0, PT, R3, UR6, PT ;  /* 0x0000000603007c0c */ /* 0x002fda000bf06270 */
[----:B------:R-:W-:Y:S05]  /*0090*/  @P0 EXIT ;  /* 0x000000000000094d */ /* 0x000fea0003800000 */
[----:B------:R-:W0:Y:S01]  /*00a0*/  I2F.U32.RP R8, R0 ;  /* 0x0000000000087306 */ /* 0x000e220000209000 */
[----:B------:R-:W-:Y:S01]  /*00b0*/  IADD3 R2, PT, PT, R0, R3, RZ ;  /* 0x0000000300027210 */ /* 0x000fe20007ffe0ff */
[----:B------:R-:W1:Y:S01]  /*00c0*/  LDCU.64 UR4, c[0x0][0x358] ;  /* 0x00006b00ff0477ac */ /* 0x000e620008000a00 */
[----:B------:R-:W-:Y:S01]  /*00d0*/  IADD3 R9, PT, PT, RZ, -R0, RZ ;  /* 0x80000000ff097210 */ /* 0x000fe20007ffe0ff */
[----:B------:R-:W-:Y:S01]  /*00e0*/  BSSY.RECONVERGENT B0, `(.L_x_0) ;  /* 0x000002b000007945 */ /* 0x000fe20003800200 */
[C---:B------:R-:W-:Y:S02]  /*00f0*/  ISETP.GE.AND P0, PT, R2.reuse, UR6, PT ;  /* 0x0000000602007c0c */ /* 0x040fe4000bf06270 */
[----:B------:R-:W-:Y:S02]  /*0100*/  VIMNMX R7, PT, PT, R2, UR6, !PT ;  /* 0x0000000602077c48 */ /* 0x000fe4000ffe0100 */
[----:B------:R-:W-:Y:S02]  /*0110*/  SEL R6, RZ, 0x1, P0 ;  /* 0x00000001ff067807 */ /* 0x000fe40000000000 */
[----:B------:R-:W-:-:S02]  /*0120*/  ISETP.NE.U32.AND P2, PT, R0, RZ, PT ;  /* 0x000000ff0000720c */ /* 0x000fc40003f45070 */
[----:B------:R-:W-:Y:S01]  /*0130*/  IADD3 R7, PT, PT, R7, -R2, -R6 ;  /* 0x8000000207077210 */ /* 0x000fe20007ffe806 */
[----:B0-----:R-:W0:Y:S02]  /*0140*/  MUFU.RCP R8, R8 ;  /* 0x0000000800087308 */ /* 0x001e240000001000 */
[----:B0-----:R-:W-:-:S06]  /*0150*/  IADD3 R4, PT, PT, R8, 0xffffffe, RZ ;  /* 0x0ffffffe08047810 */ /* 0x001fcc0007ffe0ff */
[----:B------:R0:W2:Y:S02]  /*0160*/  F2I.FTZ.U32.TRUNC.NTZ R5, R4 ;  /* 0x0000000400057305 */ /* 0x0000a4000021f000 */
[----:B0-----:R-:W-:Y:S02]  /*0170*/  HFMA2 R4, -RZ, RZ, 0, 0 ;  /* 0x00000000ff047431 */ /* 0x001fe400000001ff */
[----:B--2---:R-:W-:-:S04]  /*0180*/  IMAD R9, R9, R5, RZ ;  /* 0x0000000509097224 */ /* 0x004fc800078e02ff */
[----:B------:R-:W-:-:S06]  /*0190*/  IMAD.HI.U32 R8, R5, R9, R4 ;  /* 0x0000000905087227 */ /* 0x000fcc00078e0004 */
[----:B------:R-:W-:-:S05]  /*01a0*/  IMAD.HI.U32 R5, R8, R7, RZ ;  /* 0x0000000708057227 */ /* 0x000fca00078e00ff */
[----:B------:R-:W-:-:S05]  /*01b0*/  IADD3 R2, PT, PT, -R5, RZ, RZ ;  /* 0x000000ff05027210 */ /* 0x000fca0007ffe1ff */
[----:B------:R-:W-:-:S05]  /*01c0*/  IMAD R7, R0, R2, R7 ;  /* 0x0000000200077224 */ /* 0x000fca00078e0207 */
[----:B------:R-:W-:-:S13]  /*01d0*/  ISETP.GE.U32.AND P0, PT, R7, R0, PT ;  /* 0x000000000700720c */ /* 0x000fda0003f06070 */
[----:B------:R-:W-:Y:S02]  /*01e0*/  @P0 IADD3 R7, PT, PT, -R0, R7, RZ ;  /* 0x0000000700070210 */ /* 0x000fe40007ffe1ff */
[----:B------:R-:W-:Y:S02]  /*01f0*/  @P0 IADD3 R5, PT, PT, R5, 0x1, RZ ;  /* 0x0000000105050810 */ /* 0x000fe40007ffe0ff */
[----:B------:R-:W-:-:S13]  /*0200*/  ISETP.GE.U32.AND P1, PT, R7, R0, PT ;  /* 0x000000000700720c */ /* 0x000fda0003f26070 */
[----:B------:R-:W-:Y:S02]  /*0210*/  @P1 IADD3 R5, PT, PT, R5, 0x1, RZ ;  /* 0x0000000105051810 */ /* 0x000fe40007ffe0ff */
[----:B------:R-:W-:-:S04]  /*0220*/  @!P2 LOP3.LUT R5, RZ, R0, RZ, 0x33, !PT ;  /* 0x00000000ff05a212 */ /* 0x000fc800078e33ff */
[----:B------:R-:W-:-:S04]  /*0230*/  IADD3 R2, PT, PT, R6, R5, RZ ;  /* 0x0000000506027210 */ /* 0x000fc80007ffe0ff */
[C---:B------:R-:W-:Y:S02]  /*0240*/  LOP3.LUT R4, R2.reuse, 0x3, RZ, 0xc0, !PT ;  /* 0x0000000302047812 */ /* 0x040fe400078ec0ff */
[----:B------:R-:W-:Y:S02]  /*0250*/  ISETP.GE.U32.AND P1, PT, R2, 0x3, PT ;  /* 0x000000030200780c */ /* 0x000fe40003f26070 */
[----:B------:R-:W-:-:S13]  /*0260*/  ISETP.NE.AND P0, PT, R4, 0x3, PT ;  /* 0x000000030400780c */ /* 0x000fda0003f05270 */
[----:B-1----:R-:W-:Y:S05]  /*0270*/  @!P0 BRA `(.L_x_1) ;  /* 0x0000000000448947 */ /* 0x002fea0003800000 */
[----:B------:R-:W0:Y:S01]  /*0280*/  LDC.64 R4, c[0x0][0x390] ;  /* 0x0000e400ff047b82 */ /* 0x000e220000000a00 */
[----:B------:R-:W-:-:S04]  /*0290*/  IADD3 R2, PT, PT, R2, 0x1, RZ ;  /* 0x0000000102027810 */ /* 0x000fc80007ffe0ff */
[----:B------:R-:W-:-:S03]  /*02a0*/  LOP3.LUT R2, R2, 0x3, RZ, 0xc0, !PT ;  /* 0x0000000302027812 */ /* 0x000fc600078ec0ff */
[----:B------:R-:W1:Y:S01]  /*02b0*/  LDC.64 R6, c[0x0][0x380] ;  /* 0x0000e000ff067b82 */ /* 0x000e620000000a00 */
[----:B------:R-:W-:-:S07]  /*02c0*/  IADD3 R2, PT, PT, -R2, RZ, RZ ;  /* 0x000000ff02027210 */ /* 0x000fce0007ffe1ff */
[----:B------:R-:W2:Y:S02]  /*02d0*/  LDC.64 R8, c[0x0][0x388] ;  /* 0x0000e200ff087b82 */ /* 0x000ea40000000a00 */
.L_x_2:
[----:B--2---:R-:W-:-:S04]  /*02e0*/  IMAD.WIDE R12, R3, 0x4, R8 ;  /* 0x00000004030c7825 */ /* 0x004fc800078e0208 */
[C---:B-1----:R-:W-:Y:S02]  /*02f0*/  IMAD.WIDE R14, R3.reuse, 0x4, R6 ;  /* 0x00000004030e7825 */ /* 0x042fe400078e0206 */
[----:B------:R-:W2:Y:S04]  /*0300*/  LDG.E R13, desc[UR4][R12.64] ;  /* 0x000000040c0d7981 */ /* 0x000ea8000c1e1900 */
[----:B------:R-:W2:Y:S01]  /*0310*/  LDG.E R14, desc[UR4][R14.64] ;  /* 0x000000040e0e7981 */ /* 0x000ea2000c1e1900 */
[----:B------:R-:W-:Y:S01]  /*0320*/  IADD3 R2, PT, PT, R2, 0x1, RZ ;  /* 0x0000000102027810 */ /* 0x000fe20007ffe0ff */
[----:B0--3--:R-:W-:-:S03]  /*0330*/  IMAD.WIDE R10, R3, 0x4, R4 ;  /* 0x00000004030a7825 */ /* 0x009fc600078e0204 */
[----:B------:R-:W-:Y:S02]  /*0340*/  ISETP.NE.AND P0, PT, R2, RZ, PT ;  /* 0x000000ff0200720c */ /* 0x000fe40003f05270 */
[----:B------:R-:W-:Y:S01]  /*0350*/  IADD3 R3, PT, PT, R0, R3, RZ ;  /* 0x0000000300037210 */ /* 0x000fe20007ffe0ff */
[----:B--2---:R-:W-:-:S05]  /*0360*/  FADD R17, R14, R13 ;  /* 0x0000000d0e117221 */ /* 0x004fca0000000000 */
[----:B------:R3:W-:Y:S05]  /*0370*/  REDG.E.ADD.F32.FTZ.RN.STRONG.GPU desc[UR4][R10.64], R17 ;  /* 0x000000110a0079a6 */ /* 0x0007ea000c12f304 */
[----:B------:R-:W-:Y:S05]  /*0380*/  @P0 BRA `(.L_x_2) ;  /* 0xfffffffc00d40947 */ /* 0x000fea000383ffff */
.L_x_1:
[----:B------:R-:W-:Y:S05]  /*0390*/  BSYNC.RECONVERGENT B0 ;  /* 0x0000000000007941 */ /* 0x000fea0003800200 */
.L_x_0:
[----:B------:R-:W-:Y:S05]  /*03a0*/  @!P1 EXIT ;  /* 0x000000000000994d */ /* 0x000fea0003800000 */
.L_x_3:
[----:B0-----:R-:W3:Y:S08]  /*03b0*/  LDC.64 R4, c[0x0][0x380] ;  /* 0x0000e000ff047b82 */ /* 0x001ef00000000a00 */
[----:B------:R-:W0:Y:S01]  /*03c0*/  LDC.64 R6, c[0x0][0x388] ;  /* 0x0000e200ff067b82 */ /* 0x000e220000000a00 */
[----:B---3--:R-:W-:-:S07]  /*03d0*/  IMAD.WIDE R10, R3, 0x4, R4 ;  /* 0x00000004030a7825 */ /* 0x008fce00078e0204 */
[----:B------:R-:W1:Y:S01]  /*03e0*/  LDC.64 R4, c[0x0][0x390] ;  /* 0x0000e400ff047b82 */ /* 0x000e620000000a00 */
[----:B------:R-:W2:Y:S01]  /*03f0*/  LDG.E R2, desc[UR4][R10.64] ;  /* 0x000000040a027981 */ /* 0x000ea2000c1e1900 */
[----:B0-----:R-:W-:-:S05]  /*0400*/  IMAD.WIDE R12, R3, 0x4, R6 ;  /* 0x00000004030c7825 */ /* 0x001fca00078e0206 */
[----:B------:R-:W2:Y:S01]  /*0410*/  LDG.E R7, desc[UR4][R12.64] ;  /* 0x000000040c077981 */ /* 0x000ea2000c1e1900 */
[----:B------:R-:W-:-:S04]  /*0420*/  IMAD.WIDE R8, R0, 0x4, R12 ;  /* 0x0000000400087825 */ /* 0x000fc800078e020c */
[----:B-1----:R-:W-:-:S04]  /*0430*/  IMAD.WIDE R16, R3, 0x4, R4 ;  /* 0x0000000403107825 */ /* 0x002fc800078e0204 */
[----:B--2---:R-:W-:Y:S01]  /*0440*/  FADD R19, R2, R7 ;  /* 0x0000000702137221 */ /* 0x004fe20000000000 */
[----:B------:R-:W-:-:S04]  /*0450*/  IMAD.WIDE R6, R0, 0x4, R10 ;  /* 0x0000000400067825 */ /* 0x000fc800078e020a */
[----:B------:R0:W-:Y:S04]  /*0460*/  REDG.E.ADD.F32.FTZ.RN.STRONG.GPU desc[UR4][R16.64], R19 ;  /* 0x00000013100079a6 */ /* 0x0001e8000c12f304 */
[----:B------:R-:W2:Y:S04]  /*0470*/  LDG.E R2, desc[UR4][R6.64] ;  /* 0x0000000406027981 */ /* 0x000ea8000c1e1900 */
[----:B------:R-:W2:Y:S01]  /*0480*/  LDG.E R15, desc[UR4][R8.64] ;  /* 0x00000004080f7981 */ /* 0x000ea2000c1e1900 */
[----:B------:R-:W-:-:S04]  /*0490*/  IMAD.WIDE R4, R0, 0x4, R16 ;  /* 0x0000000400047825 */ /* 0x000fc800078e0210 */
[----:B------:R-:W-:-:S04]  /*04a0*/  IMAD.WIDE R12, R0, 0x4, R6 ;  /* 0x00000004000c7825 */ /* 0x000fc800078e0206 */
[----:B--2---:R-:W-:Y:S01]  /*04b0*/  FADD R21, R2, R15 ;  /* 0x0000000f02157221 */ /* 0x004fe20000000000 */
[----:B------:R-:W-:-:S04]  /*04c0*/  IMAD.WIDE R14, R0, 0x4, R8 ;  /* 0x00000004000e7825 */ /* 0x000fc800078e0208 */
[----:B------:R1:W-:Y:S04]  /*04d0*/  REDG.E.ADD.F32.FTZ.RN.STRONG.GPU desc[UR4][R4.64], R21 ;  /* 0x00000015040079a6 */ /* 0x0003e8000c12f304 */
[----:B------:R-:W2:Y:S04]  /*04e0*/  LDG.E R2, desc[UR4][R12.64] ;  /* 0x000000040c027981 */ /* 0x000ea8000c1e1900 */
[----:B------:R-:W2:Y:S01]  /*04f0*/  LDG.E R23, desc[UR4][R14.64] ;  /* 0x000000040e177981 */ /* 0x000ea2000c1e1900 */
[----:B------:R-:W-:-:S04]  /*0500*/  IMAD.WIDE R10, R0, 0x4, R4 ;  /* 0x00000004000a7825 */ /* 0x000fc800078e0204 */
[----:B0-----:R-:W-:-:S04]  /*0510*/  IMAD.WIDE R16, R0, 0x4, R12 ;  /* 0x0000000400107825 */ /* 0x001fc800078e020c */
[----:B------:R-:W-:-:S04]  /*0520*/  IMAD.WIDE R8, R0, 0x4, R14 ;  /* 0x0000000400087825 */ /* 0x000fc800078e020e */
[----:B--2---:R-:W-:-:S05]  /*0530*/  FADD R23, R2, R23 ;  /* 0x0000001702177221 */ /* 0x004fca0000000000 */
[----:B------:R0:W-:Y:S04]  /*0540*/  REDG.E.ADD.F32.FTZ.RN.STRONG.GPU desc[UR4][R10.64], R23 ;  /* 0x000000170a0079a6 */ /* 0x0001e8000c12f304 */
[----:B------:R-:W1:Y:S04]  /*0550*/  LDG.E R16, desc[UR4][R16.64] ;  /* 0x0000000410107981 */ /* 0x000e68000c1e1900 */
[----:B------:R-:W1:Y:S01]  /*0560*/  LDG.E R9, desc[UR4][R8.64] ;  /* 0x0000000408097981 */ /* 0x000e62000c1e1900 */
[----:B------:R-:W-:-:S04]  /*0570*/  LEA R3, R0, R3, 0x2 ;  /* 0x0000000300037211 */ /* 0x000fc800078e10ff */
[----:B------:R-:W-:Y:S01]  /*0580*/  ISETP.GE.AND P0, PT, R3, UR6, PT ;  /* 0x0000000603007c0c */ /* 0x000fe2000bf06270 */
[----:B------:R-:W-:-:S04]  /*0590*/  IMAD.WIDE R6, R0, 0x4, R10 ;  /* 0x0000000400067825 */ /* 0x000fc800078e020a */
[----:B-1----:R-:W-:-:S05]  /*05a0*/  FADD R5, R16, R9 ;  /* 0x0000000910057221 */ /* 0x002fca0000000000 */
[----:B------:R0:W-:Y:S03]  /*05b0*/  REDG.E.ADD.F32.FTZ.RN.STRONG.GPU desc[UR4][R6.64], R5 ;  /* 0x00000005060079a6 */ /* 0x0001e6000c12f304 */
[----:B------:R-:W-:Y:S05]  /*05c0*/  @!P0 BRA `(.L_x_3) ;  /* 0xfffffffc00788947 */ /* 0x000fea000383ffff */
[----:B------:R-:W-:Y:S05]  /*05d0*/  EXIT ;  /* 0x000000000000794d */ /* 0x000fea0003800000 */
.L_x_4:
[----:B------:R-:W-:-:S00]  /*05e0*/  BRA `(.L_x_4) ;  /* 0xfffffffc00fc7947 */ /* 0x000fc0000383ffff */
[----:B------:R-:W-:-:S00]  /*05f0*/  NOP ;  /* 0x0000000000007918 */ /* 0x000fc00000000000 */
        /* <DEDUP_REMOVED lines=8> */
.L_x_5:


//--------------------- .nv.shared.reserved.0     --------------------------
	.section	.nv.shared.reserved.0,"aw",@nobits
	.weak		__nv_reservedSMEM_offset_0_alias
	.size		__nv_reservedSMEM_offset_0_alias, 0, 64
	.other		__nv_reservedSMEM_offset_0_alias,@"STO_CUDA_RESERVED_SHARED STV_DEFAULT"
__nv_reservedSMEM_offset_0_alias:
	.zero		0
	.zero		64


//--------------------- .nv.constant0._Z3addPfS_S_i --------------------------
	.section	.nv.constant0._Z3addPfS_S_i,"a",@progbits
	.sectionflags	@""
	.align	4
.nv.constant0._Z3addPfS_S_i:
	.zero		924


//--------------------- SYMBOLS --------------------------

	.type		.nv.reservedSmem.offset0,@object
	.size		.nv.reservedSmem.offset0,0x4
